	.headerflags	@"EF_CUDA_TEXMODE_UNIFIED EF_CUDA_64BIT_ADDRESS EF_CUDA_ACCELERATORS EF_CUDA_SM90 EF_CUDA_VIRTUAL_SM(EF_CUDA_SM90)"
	.elftype	@"ET_EXEC"


//--------------------- .nv.info                  --------------------------
	.section	.nv.info,"",@"SHT_CUDA_INFO"
	.align	4


	//----- nvinfo : EIATTR_REGCOUNT
	.align		4
        /*0000*/ 	.byte	0x04, 0x2f
        /*0002*/ 	.short	(.L_3 - .L_2)
	.align		4
.L_2:
        /*0004*/ 	.word	index@(triton_poi_fused__native_batch_norm_legit_no_training_constant_pad_nd_4)
        /*0008*/ 	.word	0x00000016


	//----- nvinfo : EIATTR_MIN_STACK_SIZE
	.align		4
.L_3:
        /*000c*/ 	.byte	0x04, 0x12
        /*000e*/ 	.short	(.L_5 - .L_4)
	.align		4
.L_4:
        /*0010*/ 	.word	index@(triton_poi_fused__native_batch_norm_legit_no_training_constant_pad_nd_4)
        /*0014*/ 	.word	0x00000000


	//----- nvinfo : EIATTR_FRAME_SIZE
	.align		4
.L_5:
        /*0018*/ 	.byte	0x04, 0x11
        /*001a*/ 	.short	(.L_7 - .L_6)
	.align		4
.L_6:
        /*001c*/ 	.word	index@(triton_poi_fused__native_batch_norm_legit_no_training_constant_pad_nd_4)
        /*0020*/ 	.word	0x00000000


	//----- nvinfo : EIATTR_MIN_STACK_SIZE
	.align		4
.L_7:
        /*0024*/ 	.byte	0x04, 0x12
        /*0026*/ 	.short	(.L_9 - .L_8)
	.align		4
.L_8:
        /*0028*/ 	.word	index@(triton_poi_fused__native_batch_norm_legit_no_training_constant_pad_nd_4)
        /*002c*/ 	.word	0x00000000
.L_9:


//--------------------- .nv.info.triton_poi_fused__native_batch_norm_legit_no_training_constant_pad_nd_4 --------------------------
	.section	.nv.info.triton_poi_fused__native_batch_norm_legit_no_training_constant_pad_nd_4,"",@"SHT_CUDA_INFO"
	.sectionflags	@""
	.align	4


	//----- nvinfo : EIATTR_CUDA_API_VERSION
	.align		4
        /*0000*/ 	.byte	0x04, 0x37
        /*0002*/ 	.short	(.L_11 - .L_10)
.L_10:
        /*0004*/ 	.word	0x0000007c


	//----- nvinfo : EIATTR_KPARAM_INFO
	.align		4
.L_11:
        /*0008*/ 	.byte	0x04, 0x17
        /*000a*/ 	.short	(.L_13 - .L_12)
.L_12:
        /*000c*/ 	.word	0x00000000
        /*0010*/ 	.short	0x0006
        /*0012*/ 	.short	0x0030
        /*0014*/ 	.byte	0x00, 0xf0, 0x11, 0x00


	//----- nvinfo : EIATTR_KPARAM_INFO
	.align		4
.L_13:
        /*0018*/ 	.byte	0x04, 0x17
        /*001a*/ 	.short	(.L_15 - .L_14)
.L_14:
        /*001c*/ 	.word	0x00000000
        /*0020*/ 	.short	0x0005
        /*0022*/ 	.short	0x0028
        /*0024*/ 	.byte	0x00, 0xf4, 0x21, 0x00


	//----- nvinfo : EIATTR_KPARAM_INFO
	.align		4
.L_15:
        /*0028*/ 	.byte	0x04, 0x17
        /*002a*/ 	.short	(.L_17 - .L_16)
.L_16:
        /*002c*/ 	.word	0x00000000
        /*0030*/ 	.short	0x0004
        /*0032*/ 	.short	0x0020
        /*0034*/ 	.byte	0x00, 0xf4, 0x21, 0x00


	//----- nvinfo : EIATTR_KPARAM_INFO
	.align		4
.L_17:
        /*0038*/ 	.byte	0x04, 0x17
        /*003a*/ 	.short	(.L_19 - .L_18)
.L_18:
        /*003c*/ 	.word	0x00000000
        /*0040*/ 	.short	0x0003
        /*0042*/ 	.short	0x0018
        /*0044*/ 	.byte	0x00, 0xf4, 0x21, 0x00


	//----- nvinfo : EIATTR_KPARAM_INFO
	.align		4
.L_19:
        /*0048*/ 	.byte	0x04, 0x17
        /*004a*/ 	.short	(.L_21 - .L_20)
.L_20:
        /*004c*/ 	.word	0x00000000
        /*0050*/ 	.short	0x0002
        /*0052*/ 	.short	0x0010
        /*0054*/ 	.byte	0x00, 0xf4, 0x21, 0x00


	//----- nvinfo : EIATTR_KPARAM_INFO
	.align		4
.L_21:
        /*0058*/ 	.byte	0x04, 0x17
        /*005a*/ 	.short	(.L_23 - .L_22)
.L_22:
        /*005c*/ 	.word	0x00000000
        /*0060*/ 	.short	0x0001
        /*0062*/ 	.short	0x0008
        /*0064*/ 	.byte	0x00, 0xf4, 0x21, 0x00


	//----- nvinfo : EIATTR_KPARAM_INFO
	.align		4
.L_23:
        /*0068*/ 	.byte	0x04, 0x17
        /*006a*/ 	.short	(.L_25 - .L_24)
.L_24:
        /*006c*/ 	.word	0x00000000
        /*0070*/ 	.short	0x0000
        /*0072*/ 	.short	0x0000
        /*0074*/ 	.byte	0x00, 0xf4, 0x21, 0x00


	//----- nvinfo : EIATTR_SPARSE_MMA_MASK
	.align		4
.L_25:
        /*0078*/ 	.byte	0x03, 0x50
        /*007a*/ 	.short	0x0000


	//----- nvinfo : EIATTR_MAXREG_COUNT
	.align		4
        /*007c*/ 	.byte	0x03, 0x1b
        /*007e*/ 	.short	0x00ff


	//----- nvinfo : EIATTR_EXIT_INSTR_OFFSETS
	.align		4
        /*0080*/ 	.byte	0x04, 0x1c
        /*0082*/ 	.short	(.L_27 - .L_26)


	//   ....[0]....
.L_26:
        /*0084*/ 	.word	0x00000670


	//   ....[1]....
        /*0088*/ 	.word	0x00000690


	//----- nvinfo : EIATTR_REQNTID
	.align		4
.L_27:
        /*008c*/ 	.byte	0x04, 0x10
        /*008e*/ 	.short	(.L_29 - .L_28)
.L_28:
        /*0090*/ 	.word	0x00000100
        /*0094*/ 	.word	0x00000001
        /*0098*/ 	.word	0x00000001


	//----- nvinfo : EIATTR_CBANK_PARAM_SIZE
	.align		4
.L_29:
        /*009c*/ 	.byte	0x03, 0x19
        /*009e*/ 	.short	0x0034


	//----- nvinfo : EIATTR_PARAM_CBANK
	.align		4
        /*00a0*/ 	.byte	0x04, 0x0a
        /*00a2*/ 	.short	(.L_31 - .L_30)
	.align		4
.L_30:
        /*00a4*/ 	.word	index@(.nv.constant0.triton_poi_fused__native_batch_norm_legit_no_training_constant_pad_nd_4)
        /*00a8*/ 	.short	0x0210
        /*00aa*/ 	.short	0x0034


	//----- nvinfo : EIATTR_SW_WAR
	.align		4
.L_31:
        /*00ac*/ 	.byte	0x04, 0x36
        /*00ae*/ 	.short	(.L_33 - .L_32)
.L_32:
        /*00b0*/ 	.word	0x00000008
.L_33:


//--------------------- .nv.callgraph             --------------------------
	.section	.nv.callgraph,"",@"SHT_CUDA_CALLGRAPH"
	.align	4
	.sectionentsize	8
	.align		4
        /*0000*/ 	.word	0x00000000
	.align		4
        /*0004*/ 	.word	0xffffffff
	.align		4
        /*0008*/ 	.word	0x00000000
	.align		4
        /*000c*/ 	.word	0xfffffffe
	.align		4
        /*0010*/ 	.word	0x00000000
	.align		4
        /*0014*/ 	.word	0xfffffffd
	.align		4
        /*0018*/ 	.word	0x00000000
	.align		4
        /*001c*/ 	.word	0xfffffffc


//--------------------- .nv.constant4             --------------------------
	.section	.nv.constant4,"a",@progbits
	.align	8
	.align		8
.nv.constant4:
        /*0000*/ 	.dword	_$_str
	.align		8
        /*0008*/ 	.dword	_$_str_$_2


//--------------------- .text.triton_poi_fused__native_batch_norm_legit_no_training_constant_pad_nd_4 --------------------------
	.section	.text.triton_poi_fused__native_batch_norm_legit_no_training_constant_pad_nd_4,"ax",@progbits
	.align	128
        .global         triton_poi_fused__native_batch_norm_legit_no_training_constant_pad_nd_4
        .type           triton_poi_fused__native_batch_norm_legit_no_training_constant_pad_nd_4,@function
        .size           triton_poi_fused__native_batch_norm_legit_no_training_constant_pad_nd_4,(.L_x_1 - triton_poi_fused__native_batch_norm_legit_no_training_constant_pad_nd_4)
        .other          triton_poi_fused__native_batch_norm_legit_no_training_constant_pad_nd_4,@"STO_CUDA_ENTRY STV_DEFAULT"
triton_poi_fused__native_batch_norm_legit_no_training_constant_pad_nd_4:
.text.triton_poi_fused__native_batch_norm_legit_no_training_constant_pad_nd_4:
[----:B------:R-:W0:Y:S02]  /*0000*/  LDC R1, c[0x0][0x28] ;  /* 0x00000a00ff017b82 */ /* 0x000e240000000800 */
[----:B------:R-:W1:Y:S01]  /*0010*/  S2R R0, SR_TID.X ;  /* 0x0000000000007919 */ /* 0x000e620000002100 */
[----:B------:R-:W-:Y:S01]  /*0020*/  UMOV UR4, 0xffffffff ;  /* 0xffffffff00047882 */ /* 0x000fe20000000000 */
[----:B------:R-:W2:Y:S01]  /*0030*/  LDC.64 R12, c[0x0][0x228] ;  /* 0x00008a00ff0c7b82 */ /* 0x000ea20000000a00 */
[----:B------:R-:W-:Y:S01]  /*0040*/  ULDC.64 UR6, c[0x0][0x210] ;  /* 0x0000840000067ab9 */ /* 0x000fe20000000a00 */
[----:B------:R-:W3:Y:S01]  /*0050*/  S2R R3, SR_CTAID.X ;  /* 0x0000000000037919 */ /* 0x000ee20000002500 */
[----:B-1----:R-:W-:-:S05]  /*0060*/  IMAD.SHL.U32 R0, R0, 0x2, RZ ;  /* 0x0000000200007824 */ /* 0x002fca00078e00ff */
[----:B------:R-:W-:-:S05]  /*0070*/  LOP3.LUT R0, R0, 0x1fe, RZ, 0xc0, !PT ;  /* 0x000001fe00007812 */ /* 0x000fca00078ec0ff */
[----:B---3--:R-:W-:-:S04]  /*0080*/  IMAD R0, R3, 0x200, R0 ;  /* 0x0000020003007824 */ /* 0x008fc800078e0200 */
[----:B------:R-:W-:Y:S01]  /*0090*/  IMAD.HI R2, R0, 0x3e0f83e1, RZ ;  /* 0x3e0f83e100027827 */ /* 0x000fe200078e02ff */
[----:B------:R-:W-:-:S04]  /*00a0*/  SHF.R.S32.HI R3, RZ, 0x1f, R0 ;  /* 0x0000001fff037819 */ /* 0x000fc80000011400 */
[----:B------:R-:W-:Y:S02]  /*00b0*/  LEA.HI R6, R3, R0, RZ, 0x4 ;  /* 0x0000000003067211 */ /* 0x000fe400078f20ff */
[----:B------:R-:W-:Y:S02]  /*00c0*/  SHF.R.U32.HI R3, RZ, 0x1f, R2 ;  /* 0x0000001fff037819 */ /* 0x000fe40000011602 */
[----:B------:R-:W-:Y:S02]  /*00d0*/  SHF.R.S32.HI R8, RZ, 0x4, R6 ;  /* 0x00000004ff087819 */ /* 0x000fe40000011406 */
[----:B------:R-:W-:-:S03]  /*00e0*/  LEA.HI.SX32 R7, R2, R3, 0x19 ;  /* 0x0000000302077211 */ /* 0x000fc600078fcaff */
[----:B------:R-:W-:-:S04]  /*00f0*/  IMAD.HI R4, R8, 0x3e0f83e1, RZ ;  /* 0x3e0f83e108047827 */ /* 0x000fc800078e02ff */
[----:B------:R-:W-:Y:S01]  /*0100*/  IMAD.HI R2, R7, 0x3e0f83e1, RZ ;  /* 0x3e0f83e107027827 */ /* 0x000fe200078e02ff */
[----:B------:R-:W-:-:S04]  /*0110*/  SHF.R.U32.HI R3, RZ, 0x1f, R4 ;  /* 0x0000001fff037819 */ /* 0x000fc80000011604 */
[----:B------:R-:W-:Y:S02]  /*0120*/  LEA.HI.SX32 R4, R4, R3, 0x1d ;  /* 0x0000000304047211 */ /* 0x000fe400078feaff */
[----:B------:R-:W-:-:S03]  /*0130*/  SHF.R.U32.HI R3, RZ, 0x1f, R2 ;  /* 0x0000001fff037819 */ /* 0x000fc60000011602 */
[----:B------:R-:W-:Y:S01]  /*0140*/  IMAD R9, R4, 0x21, RZ ;  /* 0x0000002104097824 */ /* 0x000fe200078e02ff */
[----:B------:R-:W-:Y:S01]  /*0150*/  LEA.HI.SX32 R2, R2, R3, 0x1d ;  /* 0x0000000302027211 */ /* 0x000fe200078feaff */
[----:B------:R-:W1:Y:S01]  /*0160*/  LDC.64 R4, c[0x0][0x220] ;  /* 0x00008800ff047b82 */ /* 0x000e620000000a00 */
[----:B------:R-:W-:Y:S02]  /*0170*/  LOP3.LUT R3, R6, 0xfffffff0, RZ, 0xc0, !PT ;  /* 0xfffffff006037812 */ /* 0x000fe400078ec0ff */
[----:B------:R-:W-:Y:S01]  /*0180*/  LOP3.LUT R9, RZ, R9, RZ, 0x33, !PT ;  /* 0x00000009ff097212 */ /* 0x000fe200078e33ff */
[----:B------:R-:W-:Y:S02]  /*0190*/  IMAD R10, R2, -0x21, R7 ;  /* 0xffffffdf020a7824 */ /* 0x000fe400078e0207 */
[----:B------:R-:W-:Y:S01]  /*01a0*/  IMAD.IADD R6, R0, 0x1, -R3 ;  /* 0x0000000100067824 */ /* 0x000fe200078e0a03 */
[----:B------:R-:W-:Y:S01]  /*01b0*/  CS2R R2, SRZ ;  /* 0x0000000000027805 */ /* 0x000fe2000001ff00 */
[----:B------:R-:W-:-:S05]  /*01c0*/  IMAD.IADD R9, R8, 0x1, R9 ;  /* 0x0000000108097824 */ /* 0x000fca00078e0209 */
[----:B------:R-:W-:Y:S01]  /*01d0*/  VIADDMNMX.U32 R9, R10, UR4, R9, !PT ;  /* 0x000000040a097c46 */ /* 0x000fe2000f800009 */
[----:B------:R-:W-:-:S03]  /*01e0*/  ULDC.64 UR4, c[0x0][0x208] ;  /* 0x0000820000047ab9 */ /* 0x000fc60000000a00 */
[----:B------:R-:W-:-:S04]  /*01f0*/  ISETP.GE.U32.AND P0, PT, R9, 0x1f, PT ;  /* 0x0000001f0900780c */ /* 0x000fc80003f06070 */
[----:B------:R-:W-:Y:S01]  /*0200*/  ISETP.LT.AND P1, PT, R0, 0x11040, !P0 ;  /* 0x000110400000780c */ /* 0x000fe20004721270 */
[----:B-1----:R-:W-:-:S12]  /*0210*/  IMAD.WIDE R4, R6, 0x4, R4 ;  /* 0x0000000406047825 */ /* 0x002fd800078e0204 */
[----:B------:R1:W3:Y:S01]  /*0220*/  @P1 LDG.E.EL.64 R2, desc[UR4][R4.64] ;  /* 0x0000000404021981 */ /* 0x0002e2000c2e1b00 */
[----:B------:R-:W-:-:S04]  /*0230*/  IMAD.HI R8, R0, 0x3c2e1347, RZ ;  /* 0x3c2e134700087827 */ /* 0x000fc800078e02ff */
[----:B------:R-:W-:Y:S01]  /*0240*/  IMAD R14, R10, 0x1f0, RZ ;  /* 0x000001f00a0e7824 */ /* 0x000fe200078e02ff */
[----:B------:R-:W-:Y:S01]  /*0250*/  SHF.R.U32.HI R9, RZ, 0x1f, R8 ;  /* 0x0000001fff097819 */ /* 0x000fe20000011608 */
[----:B------:R-:W-:-:S03]  /*0260*/  IMAD R7, R7, -0x210, R0 ;  /* 0xfffffdf007077824 */ /* 0x000fc600078e0200 */
[----:B------:R-:W-:Y:S02]  /*0270*/  LEA.HI.SX32 R11, R8, R9, 0x14 ;  /* 0x00000009080b7211 */ /* 0x000fe400078fa2ff */
[----:B-1----:R-:W-:Y:S01]  /*0280*/  CS2R R4, SRZ ;  /* 0x0000000000047805 */ /* 0x002fe2000001ff00 */
[----:B------:R-:W1:Y:S02]  /*0290*/  LDC.64 R8, c[0x0][0x218] ;  /* 0x00008600ff087b82 */ /* 0x000e640000000a00 */
[----:B------:R-:W-:-:S06]  /*02a0*/  IMAD R15, R11, 0x3c10, RZ ;  /* 0x00003c100b0f7824 */ /* 0x000fcc00078e02ff */
[----:B------:R-:W4:Y:S01]  /*02b0*/  LDC.64 R10, c[0x0][0x230] ;  /* 0x00008c00ff0a7b82 */ /* 0x000f220000000a00 */
[--C-:B------:R-:W-:Y:S02]  /*02c0*/  SHF.R.S32.HI R17, RZ, 0x1f, R15.reuse ;  /* 0x0000001fff117819 */ /* 0x100fe4000001140f */
[----:B------:R-:W-:Y:S02]  /*02d0*/  IADD3 R15, P2, P3, R14, R7, R15 ;  /* 0x000000070e0f7210 */ /* 0x000fe40007b5e00f */
[----:B------:R-:W-:Y:S02]  /*02e0*/  SHF.R.S32.HI R7, RZ, 0x1f, R7 ;  /* 0x0000001fff077819 */ /* 0x000fe40000011407 */
[----:B------:R-:W-:-:S04]  /*02f0*/  SHF.R.S32.HI R14, RZ, 0x1f, R14 ;  /* 0x0000001fff0e7819 */ /* 0x000fc8000001140e */
[----:B------:R-:W-:Y:S02]  /*0300*/  IADD3.X R14, R14, R7, R17, P2, P3 ;  /* 0x000000070e0e7210 */ /* 0x000fe400017e6411 */
[----:B------:R-:W-:-:S04]  /*0310*/  LEA R18, P2, R15, UR6, 0x2 ;  /* 0x000000060f127c11 */ /* 0x000fc8000f8410ff */
[----:B------:R-:W-:Y:S01]  /*0320*/  LEA.HI.X R19, R15, UR7, R14, 0x2, P2 ;  /* 0x000000070f137c11 */ /* 0x000fe200090f140e */
[----:B-1----:R-:W-:Y:S01]  /*0330*/  IMAD.WIDE R14, R6, 0x4, R8 ;  /* 0x00000004060e7825 */ /* 0x002fe200078e0208 */
[----:B------:R-:W-:-:S03]  /*0340*/  CS2R R8, SRZ ;  /* 0x0000000000087805 */ /* 0x000fc6000001ff00 */
[C---:B--2---:R-:W-:Y:S01]  /*0350*/  IMAD.WIDE R12, R6.reuse, 0x4, R12 ;  /* 0x00000004060c7825 */ /* 0x044fe200078e020c */
[----:B------:R-:W2:Y:S03]  /*0360*/  @P1 LDG.E.EL.64 R4, desc[UR4][R14.64] ;  /* 0x000000040e041981 */ /* 0x000ea6000c2e1b00 */
[----:B----4-:R-:W-:Y:S01]  /*0370*/  IMAD.WIDE R16, R6, 0x4, R10 ;  /* 0x0000000406107825 */ /* 0x010fe200078e020a */
[----:B------:R-:W-:Y:S02]  /*0380*/  CS2R R6, SRZ ;  /* 0x0000000000067805 */ /* 0x000fe4000001ff00 */
[----:B------:R-:W-:Y:S01]  /*0390*/  CS2R R10, SRZ ;  /* 0x00000000000a7805 */ /* 0x000fe2000001ff00 */
[----:B------:R-:W4:Y:S04]  /*03a0*/  @P1 LDG.E.64 R8, desc[UR4][R18.64+-0x800] ;  /* 0xfff8000412081981 */ /* 0x000f28000c1e1b00 */
[----:B------:R1:W5:Y:S04]  /*03b0*/  @P1 LDG.E.EL.64 R6, desc[UR4][R12.64] ;  /* 0x000000040c061981 */ /* 0x000368000c2e1b00 */
[----:B------:R2:W5:Y:S01]  /*03c0*/  @P1 LDG.E.EL.64 R10, desc[UR4][R16.64] ;  /* 0x00000004100a1981 */ /* 0x000562000c2e1b00 */
[----:B-1----:R-:W-:Y:S01]  /*03d0*/  IMAD.MOV.U32 R12, RZ, RZ, 0x3e800000 ;  /* 0x3e800000ff0c7424 */ /* 0x002fe200078e00ff */
[----:B---3--:R-:W-:-:S02]  /*03e0*/  SEL R3, R3, RZ, P1 ;  /* 0x000000ff03037207 */ /* 0x008fc40000800000 */
[----:B------:R-:W-:-:S03]  /*03f0*/  SEL R2, R2, RZ, P1 ;  /* 0x000000ff02027207 */ /* 0x000fc60000800000 */
[----:B------:R-:W-:Y:S02]  /*0400*/  FADD R3, R3, 9.9999997473787516356e-06 ;  /* 0x3727c5ac03037421 */ /* 0x000fe40000000000 */
[----:B------:R-:W-:Y:S02]  /*0410*/  FADD R2, R2, 9.9999997473787516356e-06 ;  /* 0x3727c5ac02027421 */ /* 0x000fe40000000000 */
[----:B------:R-:W1:Y:S08]  /*0420*/  MUFU.SQRT R15, R3 ;  /* 0x00000003000f7308 */ /* 0x000e700000002000 */
[----:B------:R3:W3:Y:S01]  /*0430*/  MUFU.SQRT R14, R2 ;  /* 0x00000002000e7308 */ /* 0x0006e20000002000 */
[----:B-1----:R-:W-:-:S02]  /*0440*/  FSETP.GT.AND P3, PT, R15, 8.50705917302346158658e+37, PT ;  /* 0x7e8000000f00780b */ /* 0x002fc40003f64000 */
[----:B------:R-:W-:Y:S01]  /*0450*/  FSETP.GEU.AND P5, PT, R15, 1.175494350822287508e-38, PT ;  /* 0x008000000f00780b */ /* 0x000fe20003fae000 */
[----:B---3--:R-:W1:Y:S01]  /*0460*/  LDC.64 R2, c[0x0][0x238] ;  /* 0x00008e00ff027b82 */ /* 0x008e620000000a00 */
[C---:B------:R-:W-:Y:S02]  /*0470*/  FSETP.GT.AND P2, PT, R14.reuse, 8.50705917302346158658e+37, PT ;  /* 0x7e8000000e00780b */ /* 0x040fe40003f44000 */
[----:B------:R-:W-:Y:S02]  /*0480*/  FSETP.GEU.AND P4, PT, R14, 1.175494350822287508e-38, PT ;  /* 0x008000000e00780b */ /* 0x000fe40003f8e000 */
[----:B------:R-:W-:-:S05]  /*0490*/  FSEL R13, R12, 1, P2 ;  /* 0x3f8000000c0d7808 */ /* 0x000fca0001000000 */
[----:B------:R-:W-:-:S04]  /*04a0*/  @P3 FMUL R15, R15, 0.25 ;  /* 0x3e8000000f0f3820 */ /* 0x000fc80000400000 */
[----:B------:R-:W-:Y:S01]  /*04b0*/  @!P5 FMUL R15, R15, 16777216 ;  /* 0x4b8000000f0fd820 */ /* 0x000fe20000400000 */
[----:B--2---:R-:W-:Y:S01]  /*04c0*/  SEL R17, R4, RZ, P1 ;  /* 0x000000ff04117207 */ /* 0x004fe20000800000 */
[----:B------:R-:W-:Y:S01]  /*04d0*/  @P2 FMUL R14, R14, 0.25 ;  /* 0x3e8000000e0e2820 */ /* 0x000fe20000400000 */
[----:B------:R-:W-:-:S03]  /*04e0*/  FSEL R4, R12, 1, P3 ;  /* 0x3f8000000c047808 */ /* 0x000fc60001800000 */
[----:B------:R-:W2:Y:S01]  /*04f0*/  MUFU.RCP R15, R15 ;  /* 0x0000000f000f7308 */ /* 0x000ea20000001000 */
[----:B------:R-:W-:Y:S01]  /*0500*/  SEL R12, R5, RZ, P1 ;  /* 0x000000ff050c7207 */ /* 0x000fe20000800000 */
[----:B------:R-:W-:Y:S01]  /*0510*/  @!P4 FMUL R14, R14, 16777216 ;  /* 0x4b8000000e0ec820 */ /* 0x000fe20000400000 */
[----:B----4-:R-:W-:Y:S01]  /*0520*/  SEL R8, R8, RZ, P1 ;  /* 0x000000ff08087207 */ /* 0x010fe20000800000 */
[----:B------:R-:W-:Y:S01]  /*0530*/  @!P5 FMUL R4, R4, 16777216 ;  /* 0x4b8000000404d820 */ /* 0x000fe20000400000 */
[----:B------:R-:W-:Y:S01]  /*0540*/  SEL R9, R9, RZ, P1 ;  /* 0x000000ff09097207 */ /* 0x000fe20000800000 */
[----:B------:R-:W-:Y:S01]  /*0550*/  @!P4 FMUL R13, R13, 16777216 ;  /* 0x4b8000000d0dc820 */ /* 0x000fe20000400000 */
[----:B-----5:R-:W-:Y:S01]  /*0560*/  SEL R6, R6, RZ, P1 ;  /* 0x000000ff06067207 */ /* 0x020fe20000800000 */
[----:B------:R-:W3:Y:S01]  /*0570*/  MUFU.RCP R14, R14 ;  /* 0x0000000e000e7308 */ /* 0x000ee20000001000 */
[----:B------:R-:W-:Y:S01]  /*0580*/  SEL R7, R7, RZ, P1 ;  /* 0x000000ff07077207 */ /* 0x000fe20000800000 */
[----:B------:R-:W-:Y:S01]  /*0590*/  FADD R5, R8, -R17 ;  /* 0x8000001108057221 */ /* 0x000fe20000000000 */
[----:B------:R-:W-:Y:S01]  /*05a0*/  SEL R10, R10, RZ, P1 ;  /* 0x000000ff0a0a7207 */ /* 0x000fe20000800000 */
[----:B-1----:R-:W-:Y:S01]  /*05b0*/  IMAD.WIDE R2, R0, 0x4, R2 ;  /* 0x0000000400027825 */ /* 0x002fe200078e0202 */
[----:B------:R-:W-:-:S02]  /*05c0*/  SEL R11, R11, RZ, P1 ;  /* 0x000000ff0b0b7207 */ /* 0x000fc40000800000 */
[----:B------:R-:W-:Y:S01]  /*05d0*/  ISETP.GE.AND P1, PT, R0, 0x11040, PT ;  /* 0x000110400000780c */ /* 0x000fe20003f26270 */
[----:B--2---:R-:W-:Y:S01]  /*05e0*/  FMUL R15, R15, R4 ;  /* 0x000000040f0f7220 */ /* 0x004fe20000400000 */
[----:B------:R-:W-:-:S04]  /*05f0*/  FADD R4, R9, -R12 ;  /* 0x8000000c09047221 */ /* 0x000fc80000000000 */
[----:B------:R-:W-:Y:S01]  /*0600*/  FMUL R4, R4, R15 ;  /* 0x0000000f04047220 */ /* 0x000fe20000400000 */
[----:B---3--:R-:W-:-:S03]  /*0610*/  FMUL R14, R14, R13 ;  /* 0x0000000d0e0e7220 */ /* 0x008fc60000400000 */
[----:B------:R-:W-:Y:S01]  /*0620*/  FFMA R11, R4, R7, R11 ;  /* 0x00000007040b7223 */ /* 0x000fe2000000000b */
[----:B------:R-:W-:-:S04]  /*0630*/  FMUL R5, R5, R14 ;  /* 0x0000000e05057220 */ /* 0x000fc80000400000 */
[----:B------:R-:W-:Y:S01]  /*0640*/  SEL R11, R11, RZ, !P0 ;  /* 0x000000ff0b0b7207 */ /* 0x000fe20004000000 */
[----:B------:R-:W-:-:S05]  /*0650*/  FFMA R10, R5, R6, R10 ;  /* 0x00000006050a7223 */ /* 0x000fca000000000a */
[----:B------:R-:W-:Y:S01]  /*0660*/  SEL R10, R10, RZ, !P0 ;  /* 0x000000ff0a0a7207 */ /* 0x000fe20004000000 */
[----:B------:R-:W-:Y:S06]  /*0670*/  @P1 EXIT ;  /* 0x000000000000194d */ /* 0x000fec0003800000 */
[----:B------:R-:W-:Y:S01]  /*0680*/  STG.E.64 desc[UR4][R2.64], R10 ;  /* 0x0000000a02007986 */ /* 0x000fe2000c101b04 */
[----:B------:R-:W-:Y:S05]  /*0690*/  EXIT ;  /* 0x000000000000794d */ /* 0x000fea0003800000 */
.L_x_0:
[----:B------:R-:W-:-:S00]  /*06a0*/  BRA `(.L_x_0) ;  /* 0xfffffffc00fc7947 */ /* 0x000fc0000383ffff */
[----:B------:R-:W-:-:S00]  /*06b0*/  NOP ;  /* 0x0000000000007918 */ /* 0x000fc00000000000 */
        /* <DEDUP_REMOVED lines=12> */
.L_x_1:


//--------------------- .nv.global.init           --------------------------
	.section	.nv.global.init,"aw",@progbits
.nv.global.init:
	.type		_$_str,@object
	.size		_$_str,(_$_str_$_2 - _$_str)
_$_str:
        /*0000*/ 	.byte	0x5f, 0x5f, 0x43, 0x55, 0x44, 0x41, 0x5f, 0x46, 0x54, 0x5a, 0x00
	.type		_$_str_$_2,@object
	.size		_$_str_$_2,(.L_1 - _$_str_$_2)
_$_str_$_2:
        /*000b*/ 	.byte	0x5f, 0x5f, 0x43, 0x55, 0x44, 0x41, 0x5f, 0x50, 0x52, 0x45, 0x43, 0x5f, 0x53, 0x51, 0x52, 0x54
        /*001b*/ 	.byte	0x00
.L_1:


//--------------------- .nv.constant0.triton_poi_fused__native_batch_norm_legit_no_training_constant_pad_nd_4 --------------------------
	.section	.nv.constant0.triton_poi_fused__native_batch_norm_legit_no_training_constant_pad_nd_4,"a",@progbits
	.sectionflags	@""
	.align	4
.nv.constant0.triton_poi_fused__native_batch_norm_legit_no_training_constant_pad_nd_4:
	.zero		580
